//
// Generated by NVIDIA NVVM Compiler
//
// Compiler Build ID: CL-36424714
// Cuda compilation tools, release 13.0, V13.0.88
// Based on NVVM 20.0.0
//

.version 9.0
.target sm_100
.address_size 64

	// .globl	_Z17linear_regressionPfS_Pdi
// _ZZ17linear_regressionPfS_PdiE6sum_xy has been demoted
// _ZZ17linear_regressionPfS_PdiE6sum_xx has been demoted
// _ZZ17linear_regressionPfS_PdiE5sum_x has been demoted
// _ZZ17linear_regressionPfS_PdiE5sum_y has been demoted

.visible .entry _Z17linear_regressionPfS_Pdi(
	.param .u64 .ptr .align 1 _Z17linear_regressionPfS_Pdi_param_0,
	.param .u64 .ptr .align 1 _Z17linear_regressionPfS_Pdi_param_1,
	.param .u64 .ptr .align 1 _Z17linear_regressionPfS_Pdi_param_2,
	.param .u32 _Z17linear_regressionPfS_Pdi_param_3
)
{
	.reg .pred 	%p<7>;
	.reg .b32 	%r<29>;
	.reg .b32 	%f<5>;
	.reg .b64 	%rd<12>;
	.reg .b64 	%fd<43>;
	// demoted variable
	.shared .align 8 .b8 _ZZ17linear_regressionPfS_PdiE6sum_xy[8192];
	// demoted variable
	.shared .align 8 .b8 _ZZ17linear_regressionPfS_PdiE6sum_xx[8192];
	// demoted variable
	.shared .align 8 .b8 _ZZ17linear_regressionPfS_PdiE5sum_x[8192];
	// demoted variable
	.shared .align 8 .b8 _ZZ17linear_regressionPfS_PdiE5sum_y[8192];
	ld.param.u64 	%rd3, [_Z17linear_regressionPfS_Pdi_param_0];
	ld.param.u64 	%rd4, [_Z17linear_regressionPfS_Pdi_param_1];
	ld.param.u64 	%rd5, [_Z17linear_regressionPfS_Pdi_param_2];
	ld.param.u32 	%r14, [_Z17linear_regressionPfS_Pdi_param_3];
	mov.u32 	%r1, %tid.x;
	mov.u32 	%r2, %ctaid.x;
	mov.u32 	%r28, %ntid.x;
	mad.lo.s32 	%r27, %r2, %r28, %r1;
	setp.ge.u32 	%p1, %r27, %r14;
	mov.f64 	%fd39, 0d0000000000000000;
	mov.f64 	%fd40, %fd39;
	mov.f64 	%fd41, %fd39;
	mov.f64 	%fd42, %fd39;
	@%p1 bra 	$L__BB0_3;
	mov.u32 	%r15, %nctaid.x;
	mul.lo.s32 	%r5, %r28, %r15;
	cvta.to.global.u64 	%rd1, %rd3;
	cvta.to.global.u64 	%rd2, %rd4;
	mov.f64 	%fd42, 0d0000000000000000;
	mov.f64 	%fd41, %fd42;
	mov.f64 	%fd40, %fd42;
	mov.f64 	%fd39, %fd42;
$L__BB0_2:
	mul.wide.u32 	%rd6, %r27, 4;
	add.s64 	%rd7, %rd1, %rd6;
	ld.global.f32 	%f1, [%rd7];
	add.s64 	%rd8, %rd2, %rd6;
	ld.global.f32 	%f2, [%rd8];
	mul.f32 	%f3, %f1, %f2;
	cvt.f64.f32 	%fd15, %f3;
	add.f64 	%fd39, %fd39, %fd15;
	mul.f32 	%f4, %f1, %f1;
	cvt.f64.f32 	%fd16, %f4;
	add.f64 	%fd40, %fd40, %fd16;
	cvt.f64.f32 	%fd17, %f1;
	add.f64 	%fd41, %fd41, %fd17;
	cvt.f64.f32 	%fd18, %f2;
	add.f64 	%fd42, %fd42, %fd18;
	add.s32 	%r27, %r27, %r5;
	setp.lt.u32 	%p2, %r27, %r14;
	@%p2 bra 	$L__BB0_2;
$L__BB0_3:
	shl.b32 	%r16, %r1, 3;
	mov.u32 	%r17, _ZZ17linear_regressionPfS_PdiE6sum_xy;
	add.s32 	%r8, %r17, %r16;
	st.shared.f64 	[%r8], %fd39;
	mov.u32 	%r18, _ZZ17linear_regressionPfS_PdiE6sum_xx;
	add.s32 	%r9, %r18, %r16;
	st.shared.f64 	[%r9], %fd40;
	mov.u32 	%r19, _ZZ17linear_regressionPfS_PdiE5sum_x;
	add.s32 	%r10, %r19, %r16;
	st.shared.f64 	[%r10], %fd41;
	mov.u32 	%r20, _ZZ17linear_regressionPfS_PdiE5sum_y;
	add.s32 	%r11, %r20, %r16;
	st.shared.f64 	[%r11], %fd42;
	bar.sync 	0;
	setp.lt.u32 	%p3, %r28, 2;
	@%p3 bra 	$L__BB0_7;
$L__BB0_4:
	shr.u32 	%r13, %r28, 1;
	setp.ge.u32 	%p4, %r1, %r13;
	@%p4 bra 	$L__BB0_6;
	shl.b32 	%r21, %r13, 3;
	add.s32 	%r22, %r8, %r21;
	ld.shared.f64 	%fd19, [%r22];
	ld.shared.f64 	%fd20, [%r8];
	add.f64 	%fd21, %fd19, %fd20;
	st.shared.f64 	[%r8], %fd21;
	add.s32 	%r23, %r9, %r21;
	ld.shared.f64 	%fd22, [%r23];
	ld.shared.f64 	%fd23, [%r9];
	add.f64 	%fd24, %fd22, %fd23;
	st.shared.f64 	[%r9], %fd24;
	add.s32 	%r24, %r10, %r21;
	ld.shared.f64 	%fd25, [%r24];
	ld.shared.f64 	%fd26, [%r10];
	add.f64 	%fd27, %fd25, %fd26;
	st.shared.f64 	[%r10], %fd27;
	add.s32 	%r25, %r11, %r21;
	ld.shared.f64 	%fd28, [%r25];
	ld.shared.f64 	%fd29, [%r11];
	add.f64 	%fd30, %fd28, %fd29;
	st.shared.f64 	[%r11], %fd30;
$L__BB0_6:
	bar.sync 	0;
	setp.gt.u32 	%p5, %r28, 3;
	mov.u32 	%r28, %r13;
	@%p5 bra 	$L__BB0_4;
$L__BB0_7:
	setp.ne.s32 	%p6, %r1, 0;
	@%p6 bra 	$L__BB0_9;
	ld.shared.f64 	%fd31, [_ZZ17linear_regressionPfS_PdiE6sum_xy];
	shl.b32 	%r26, %r2, 2;
	cvta.to.global.u64 	%rd9, %rd5;
	mul.wide.u32 	%rd10, %r26, 8;
	add.s64 	%rd11, %rd9, %rd10;
	st.global.f64 	[%rd11], %fd31;
	ld.shared.f64 	%fd32, [_ZZ17linear_regressionPfS_PdiE6sum_xx];
	st.global.f64 	[%rd11+8], %fd32;
	ld.shared.f64 	%fd33, [_ZZ17linear_regressionPfS_PdiE5sum_x];
	st.global.f64 	[%rd11+16], %fd33;
	ld.shared.f64 	%fd34, [_ZZ17linear_regressionPfS_PdiE5sum_y];
	st.global.f64 	[%rd11+24], %fd34;
$L__BB0_9:
	ret;

}


// ===== COMPILED SASS (sm_100) =====

	.target	sm_100

	.elftype	@"ET_EXEC"


//--------------------- .note.nv.tkinfo           --------------------------
	.section	.note.nv.tkinfo,"",@"SHT_NOTE"
	.sectionflags	@"SHF_NOTE_NV_TKINFO"
	.tkinfo
        /*0018*/ 	.word	0x00000002
        /*0030*/ 	.string	""
        /*0030*/ 	.string	"ptxas"
        /*0030*/ 	.string	"Cuda compilation tools, release 13.0, V13.0.88"
        /*0030*/ 	.string	"Build cuda_13.0.r13.0/compiler.36424714_0"
        /*0030*/ 	.string	"-arch sm_100 -m 64 "



//--------------------- .note.nv.cuinfo           --------------------------
	.section	.note.nv.cuinfo,"",@"SHT_NOTE"
	.sectionflags	@"SHF_NOTE_NV_CUINFO"
        /*0018*/ 	.short	0x0002
        /*001a*/ 	.short	0x0064
        /*001c*/ 	.short	0x0082
	.zero		2


//--------------------- .nv.info                  --------------------------
	.section	.nv.info,"",@"SHT_CUDA_INFO"
	.align	4


	//----- nvinfo : EIATTR_REGCOUNT
	.align		4
        /*0000*/ 	.byte	0x04, 0x2f
        /*0002*/ 	.short	(.L_1 - .L_0)
	.align		4
.L_0:
        /*0004*/ 	.word	index@(_Z17linear_regressionPfS_Pdi)
        /*0008*/ 	.word	0x00000020


	//----- nvinfo : EIATTR_FRAME_SIZE
	.align		4
.L_1:
        /*000c*/ 	.byte	0x04, 0x11
        /*000e*/ 	.short	(.L_3 - .L_2)
	.align		4
.L_2:
        /*0010*/ 	.word	index@(_Z17linear_regressionPfS_Pdi)
        /*0014*/ 	.word	0x00000000


	//----- nvinfo : EIATTR_MIN_STACK_SIZE
	.align		4
.L_3:
        /*0018*/ 	.byte	0x04, 0x12
        /*001a*/ 	.short	(.L_5 - .L_4)
	.align		4
.L_4:
        /*001c*/ 	.word	index@(_Z17linear_regressionPfS_Pdi)
        /*0020*/ 	.word	0x00000000
.L_5:


//--------------------- .nv.compat                --------------------------
	.section	.nv.compat,"",@"SHT_CUDA_COMPAT_INFO"
	.align	4
        /*0000*/ 	.byte	0x02, 0x09, 0x00, 0x00, 0x02, 0x02, 0x01, 0x00, 0x02, 0x05, 0x05, 0x00, 0x03, 0x07, 0x01, 0x01
        /*0010*/ 	.byte	0x02, 0x03, 0x00, 0x00, 0x02, 0x06, 0x01, 0x00, 0x04, 0x0b, 0x08, 0x00, 0x01, 0x00, 0x00, 0x00
        /*0020*/ 	.byte	0x00, 0x00, 0x00, 0x00


//--------------------- .nv.info._Z17linear_regressionPfS_Pdi --------------------------
	.section	.nv.info._Z17linear_regressionPfS_Pdi,"",@"SHT_CUDA_INFO"
	.sectionflags	@""
	.align	4


	//----- nvinfo : EIATTR_CUDA_API_VERSION
	.align		4
        /*0000*/ 	.byte	0x04, 0x37
        /*0002*/ 	.short	(.L_7 - .L_6)
.L_6:
        /*0004*/ 	.word	0x00000082


	//----- nvinfo : EIATTR_KPARAM_INFO
	.align		4
.L_7:
        /*0008*/ 	.byte	0x04, 0x17
        /*000a*/ 	.short	(.L_9 - .L_8)
.L_8:
        /*000c*/ 	.word	0x00000000
        /*0010*/ 	.short	0x0003
        /*0012*/ 	.short	0x0018
        /*0014*/ 	.byte	0x00, 0xf0, 0x11, 0x00


	//----- nvinfo : EIATTR_KPARAM_INFO
	.align		4
.L_9:
        /*0018*/ 	.byte	0x04, 0x17
        /*001a*/ 	.short	(.L_11 - .L_10)
.L_10:
        /*001c*/ 	.word	0x00000000
        /*0020*/ 	.short	0x0002
        /*0022*/ 	.short	0x0010
        /*0024*/ 	.byte	0x00, 0xf5, 0x21, 0x00


	//----- nvinfo : EIATTR_KPARAM_INFO
	.align		4
.L_11:
        /*0028*/ 	.byte	0x04, 0x17
        /*002a*/ 	.short	(.L_13 - .L_12)
.L_12:
        /*002c*/ 	.word	0x00000000
        /*0030*/ 	.short	0x0001
        /*0032*/ 	.short	0x0008
        /*0034*/ 	.byte	0x00, 0xf5, 0x21, 0x00


	//----- nvinfo : EIATTR_KPARAM_INFO
	.align		4
.L_13:
        /*0038*/ 	.byte	0x04, 0x17
        /*003a*/ 	.short	(.L_15 - .L_14)
.L_14:
        /*003c*/ 	.word	0x00000000
        /*0040*/ 	.short	0x0000
        /*0042*/ 	.short	0x0000
        /*0044*/ 	.byte	0x00, 0xf5, 0x21, 0x00


	//----- nvinfo : EIATTR_SPARSE_MMA_MASK
	.align		4
.L_15:
        /*0048*/ 	.byte	0x03, 0x50
        /*004a*/ 	.short	0x0000


	//----- nvinfo : EIATTR_MAXREG_COUNT
	.align		4
        /*004c*/ 	.byte	0x03, 0x1b
        /*004e*/ 	.short	0x00ff


	//----- nvinfo : EIATTR_NUM_BARRIERS
	.align		4
        /*0050*/ 	.byte	0x02, 0x4c
        /*0052*/ 	.byte	0x01
	.zero		1


	//----- nvinfo : EIATTR_MERCURY_ISA_VERSION
	.align		4
        /*0054*/ 	.byte	0x03, 0x5f
        /*0056*/ 	.short	0x0101


	//----- nvinfo : EIATTR_VRC_CTA_INIT_COUNT
	.align		4
        /*0058*/ 	.byte	0x02, 0x4a
	.zero		1
	.zero		1


	//----- nvinfo : EIATTR_EXIT_INSTR_OFFSETS
	.align		4
        /*005c*/ 	.byte	0x04, 0x1c
        /*005e*/ 	.short	(.L_17 - .L_16)


	//   ....[0]....
.L_16:
        /*0060*/ 	.word	0x000005b0


	//   ....[1]....
        /*0064*/ 	.word	0x000006a0


	//----- nvinfo : EIATTR_CRS_STACK_SIZE
	.align		4
.L_17:
        /*0068*/ 	.byte	0x04, 0x1e
        /*006a*/ 	.short	(.L_19 - .L_18)
.L_18:
        /*006c*/ 	.word	0x00000000


	//----- nvinfo : EIATTR_CBANK_PARAM_SIZE
	.align		4
.L_19:
        /*0070*/ 	.byte	0x03, 0x19
        /*0072*/ 	.short	0x001c


	//----- nvinfo : EIATTR_PARAM_CBANK
	.align		4
        /*0074*/ 	.byte	0x04, 0x0a
        /*0076*/ 	.short	(.L_21 - .L_20)
	.align		4
.L_20:
        /*0078*/ 	.word	index@(.nv.constant0._Z17linear_regressionPfS_Pdi)
        /*007c*/ 	.short	0x0380
        /*007e*/ 	.short	0x001c


	//----- nvinfo : EIATTR_SW_WAR
	.align		4
.L_21:
        /*0080*/ 	.byte	0x04, 0x36
        /*0082*/ 	.short	(.L_23 - .L_22)
.L_22:
        /*0084*/ 	.word	0x00000008
.L_23:


//--------------------- .nv.callgraph             --------------------------
	.section	.nv.callgraph,"",@"SHT_CUDA_CALLGRAPH"
	.align	4
	.sectionentsize	8
	.align		4
        /*0000*/ 	.word	0x00000000
	.align		4
        /*0004*/ 	.word	0xffffffff
	.align		4
        /*0008*/ 	.word	0x00000000
	.align		4
        /*000c*/ 	.word	0xfffffffe
	.align		4
        /*0010*/ 	.word	0x00000000
	.align		4
        /*0014*/ 	.word	0xfffffffd
	.align		4
        /*0018*/ 	.word	0x00000000
	.align		4
        /*001c*/ 	.word	0xfffffffc


//--------------------- .text._Z17linear_regressionPfS_Pdi --------------------------
	.section	.text._Z17linear_regressionPfS_Pdi,"ax",@progbits
	.align	128
        .global         _Z17linear_regressionPfS_Pdi
        .type           _Z17linear_regressionPfS_Pdi,@function
        .size           _Z17linear_regressionPfS_Pdi,(.L_x_8 - _Z17linear_regressionPfS_Pdi)
        .other          _Z17linear_regressionPfS_Pdi,@"STO_CUDA_ENTRY STV_DEFAULT"
_Z17linear_regressionPfS_Pdi:
.text._Z17linear_regressionPfS_Pdi:
[----:B------:R-:W-:Y:S01]  /*0000*/  LDC R1, c[0x0][0x37c] ;  /* 0x0000df00ff017b82 */ /* 0x000fe20000000800 */
[----:B------:R-:W0:Y:S01]  /*0010*/  S2R R15, SR_TID.X ;  /* 0x00000000000f7919 */ /* 0x000e220000002100 */
[----:B------:R-:W1:Y:S01]  /*0020*/  LDCU UR4, c[0x0][0x360] ;  /* 0x00006c00ff0477ac */ /* 0x000e620008000800 */
[----:B------:R-:W-:Y:S01]  /*0030*/  BSSY.RECONVERGENT B0, `(.L_x_0) ;  /* 0x0000025000007945 */ /* 0x000fe20003800200 */
[----:B------:R-:W-:Y:S01]  /*0040*/  CS2R R8, SRZ ;  /* 0x0000000000087805 */ /* 0x000fe2000001ff00 */
[----:B------:R-:W0:Y:S01]  /*0050*/  S2R R14, SR_CTAID.X ;  /* 0x00000000000e7919 */ /* 0x000e220000002500 */
[----:B------:R-:W2:Y:S01]  /*0060*/  LDCU UR5, c[0x0][0x398] ;  /* 0x00007300ff0577ac */ /* 0x000ea20008000800 */
[----:B------:R-:W-:Y:S02]  /*0070*/  CS2R R6, SRZ ;  /* 0x0000000000067805 */ /* 0x000fe4000001ff00 */
[----:B------:R-:W-:Y:S02]  /*0080*/  CS2R R4, SRZ ;  /* 0x0000000000047805 */ /* 0x000fe4000001ff00 */
[----:B------:R-:W-:Y:S01]  /*0090*/  CS2R R2, SRZ ;  /* 0x0000000000027805 */ /* 0x000fe2000001ff00 */
[----:B------:R-:W3:Y:S01]  /*00a0*/  LDCU.64 UR10, c[0x0][0x358] ;  /* 0x00006b00ff0a77ac */ /* 0x000ee20008000a00 */
[----:B-1----:R-:W-:-:S02]  /*00b0*/  IMAD.U32 R0, RZ, RZ, UR4 ;  /* 0x00000004ff007e24 */ /* 0x002fc4000f8e00ff */
[----:B0-----:R-:W-:-:S05]  /*00c0*/  IMAD R25, R14, UR4, R15 ;  /* 0x000000040e197c24 */ /* 0x001fca000f8e020f */
[----:B--2---:R-:W-:-:S13]  /*00d0*/  ISETP.GE.U32.AND P0, PT, R25, UR5, PT ;  /* 0x0000000519007c0c */ /* 0x004fda000bf06070 */
[----:B---3--:R-:W-:Y:S05]  /*00e0*/  @P0 BRA `(.L_x_1) ;  /* 0x0000000000640947 */ /* 0x008fea0003800000 */
[----:B------:R-:W0:Y:S01]  /*00f0*/  LDC.64 R12, c[0x0][0x380] ;  /* 0x0000e000ff0c7b82 */ /* 0x000e220000000a00 */
[----:B------:R-:W1:Y:S01]  /*0100*/  LDCU UR4, c[0x0][0x370] ;  /* 0x00006e00ff0477ac */ /* 0x000e620008000800 */
[----:B------:R-:W-:Y:S02]  /*0110*/  CS2R R2, SRZ ;  /* 0x0000000000027805 */ /* 0x000fe4000001ff00 */
[----:B------:R-:W-:Y:S02]  /*0120*/  CS2R R4, SRZ ;  /* 0x0000000000047805 */ /* 0x000fe4000001ff00 */
[----:B------:R-:W-:Y:S02]  /*0130*/  CS2R R6, SRZ ;  /* 0x0000000000067805 */ /* 0x000fe4000001ff00 */
[----:B------:R-:W-:Y:S01]  /*0140*/  CS2R R8, SRZ ;  /* 0x0000000000087805 */ /* 0x000fe2000001ff00 */
[----:B------:R-:W2:Y:S01]  /*0150*/  LDC.64 R10, c[0x0][0x388] ;  /* 0x0000e200ff0a7b82 */ /* 0x000ea20000000a00 */
[----:B-1----:R-:W-:-:S07]  /*0160*/  IMAD R24, R0, UR4, RZ ;  /* 0x0000000400187c24 */ /* 0x002fce000f8e02ff */
.L_x_2:
[----:B0-----:R-:W-:-:S04]  /*0170*/  IMAD.WIDE.U32 R26, R25, 0x4, R12 ;  /* 0x00000004191a7825 */ /* 0x001fc800078e000c */
[----:B--2---:R-:W-:Y:S02]  /*0180*/  IMAD.WIDE.U32 R28, R25, 0x4, R10 ;  /* 0x00000004191c7825 */ /* 0x004fe400078e000a */
[----:B------:R-:W2:Y:S04]  /*0190*/  LDG.E R26, desc[UR10][R26.64] ;  /* 0x0000000a1a1a7981 */ /* 0x000ea8000c1e1900 */
[----:B------:R-:W3:Y:S01]  /*01a0*/  LDG.E R29, desc[UR10][R28.64] ;  /* 0x0000000a1c1d7981 */ /* 0x000ee2000c1e1900 */
[----:B------:R-:W-:-:S05]  /*01b0*/  IMAD.IADD R25, R24, 0x1, R25 ;  /* 0x0000000118197824 */ /* 0x000fca00078e0219 */
[----:B------:R-:W-:Y:S01]  /*01c0*/  ISETP.GE.U32.AND P0, PT, R25, UR5, PT ;  /* 0x0000000519007c0c */ /* 0x000fe2000bf06070 */
[C---:B--2---:R-:W-:Y:S01]  /*01d0*/  FMUL R20, R26.reuse, R26 ;  /* 0x0000001a1a147220 */ /* 0x044fe20000400000 */
[----:B------:R-:W0:Y:S01]  /*01e0*/  F2F.F64.F32 R16, R26 ;  /* 0x0000001a00107310 */ /* 0x000e220000201800 */
[----:B---3--:R-:W-:-:S07]  /*01f0*/  FMUL R22, R26, R29 ;  /* 0x0000001d1a167220 */ /* 0x008fce0000400000 */
[----:B------:R-:W1:Y:S01]  /*0200*/  F2F.F64.F32 R18, R29 ;  /* 0x0000001d00127310 */ /* 0x000e620000201800 */
[----:B0-----:R-:W-:-:S07]  /*0210*/  DADD R4, R16, R4 ;  /* 0x0000000010047229 */ /* 0x001fce0000000004 */
[----:B------:R-:W0:Y:S01]  /*0220*/  F2F.F64.F32 R20, R20 ;  /* 0x0000001400147310 */ /* 0x000e220000201800 */
[----:B-1----:R-:W-:-:S07]  /*0230*/  DADD R2, R18, R2 ;  /* 0x0000000012027229 */ /* 0x002fce0000000002 */
[----:B------:R-:W1:Y:S01]  /*0240*/  F2F.F64.F32 R22, R22 ;  /* 0x0000001600167310 */ /* 0x000e620000201800 */
[----:B0-----:R-:W-:Y:S02]  /*0250*/  DADD R6, R20, R6 ;  /* 0x0000000014067229 */ /* 0x001fe40000000006 */
[----:B-1----:R-:W-:Y:S01]  /*0260*/  DADD R8, R22, R8 ;  /* 0x0000000016087229 */ /* 0x002fe20000000008 */
[----:B------:R-:W-:Y:S10]  /*0270*/  @!P0 BRA `(.L_x_2) ;  /* 0xfffffffc00bc8947 */ /* 0x000ff4000383ffff */
.L_x_1:
[----:B------:R-:W-:Y:S05]  /*0280*/  BSYNC.RECONVERGENT B0 ;  /* 0x0000000000007941 */ /* 0x000fea0003800200 */
.L_x_0:
[----:B------:R-:W0:Y:S01]  /*0290*/  S2UR UR7, SR_CgaCtaId ;  /* 0x00000000000779c3 */ /* 0x000e220000008800 */
[----:B------:R-:W-:Y:S01]  /*02a0*/  UMOV UR4, 0x400 ;  /* 0x0000040000047882 */ /* 0x000fe20000000000 */
[----:B------:R-:W-:Y:S01]  /*02b0*/  ISETP.GE.U32.AND P0, PT, R0, 0x2, PT ;  /* 0x000000020000780c */ /* 0x000fe20003f06070 */
[----:B------:R-:W-:Y:S02]  /*02c0*/  UIADD3 UR5, UPT, UPT, UR4, 0x2000, URZ ;  /* 0x0000200004057890 */ /* 0x000fe4000fffe0ff */
[----:B------:R-:W-:Y:S02]  /*02d0*/  UIADD3 UR6, UPT, UPT, UR4, 0x4000, URZ ;  /* 0x0000400004067890 */ /* 0x000fe4000fffe0ff */
[----:B0-----:R-:W-:Y:S02]  /*02e0*/  ULEA UR8, UR7, UR4, 0x18 ;  /* 0x0000000407087291 */ /* 0x001fe4000f8ec0ff */
[----:B------:R-:W-:Y:S02]  /*02f0*/  UIADD3 UR4, UPT, UPT, UR4, 0x6000, URZ ;  /* 0x0000600004047890 */ /* 0x000fe4000fffe0ff */
[----:B------:R-:W-:-:S02]  /*0300*/  ULEA UR5, UR7, UR5, 0x18 ;  /* 0x0000000507057291 */ /* 0x000fc4000f8ec0ff */
[----:B------:R-:W-:Y:S01]  /*0310*/  ULEA UR6, UR7, UR6, 0x18 ;  /* 0x0000000607067291 */ /* 0x000fe2000f8ec0ff */
[C---:B------:R-:W-:Y:S01]  /*0320*/  LEA R11, R15.reuse, UR8, 0x3 ;  /* 0x000000080f0b7c11 */ /* 0x040fe2000f8e18ff */
[----:B------:R-:W-:Y:S02]  /*0330*/  ULEA UR4, UR7, UR4, 0x18 ;  /* 0x0000000407047291 */ /* 0x000fe4000f8ec0ff */
[C---:B------:R-:W-:Y:S02]  /*0340*/  LEA R13, R15.reuse, UR5, 0x3 ;  /* 0x000000050f0d7c11 */ /* 0x040fe4000f8e18ff */
[C---:B------:R-:W-:Y:S01]  /*0350*/  LEA R17, R15.reuse, UR6, 0x3 ;  /* 0x000000060f117c11 */ /* 0x040fe2000f8e18ff */
[----:B------:R0:W-:Y:S01]  /*0360*/  STS.64 [R11], R8 ;  /* 0x000000080b007388 */ /* 0x0001e20000000a00 */
[----:B------:R-:W-:-:S03]  /*0370*/  LEA R19, R15, UR4, 0x3 ;  /* 0x000000040f137c11 */ /* 0x000fc6000f8e18ff */
[----:B------:R0:W-:Y:S04]  /*0380*/  STS.64 [R13], R6 ;  /* 0x000000060d007388 */ /* 0x0001e80000000a00 */
[----:B------:R0:W-:Y:S04]  /*0390*/  STS.64 [R17], R4 ;  /* 0x0000000411007388 */ /* 0x0001e80000000a00 */
[----:B------:R0:W-:Y:S01]  /*03a0*/  STS.64 [R19], R2 ;  /* 0x0000000213007388 */ /* 0x0001e20000000a00 */
[----:B------:R-:W-:Y:S06]  /*03b0*/  BAR.SYNC.DEFER_BLOCKING 0x0 ;  /* 0x0000000000007b1d */ /* 0x000fec0000010000 */
[----:B------:R-:W-:Y:S05]  /*03c0*/  @!P0 BRA `(.L_x_3) ;  /* 0x0000000000748947 */ /* 0x000fea0003800000 */
.L_x_6:
[----:B0-----:R-:W-:Y:S01]  /*03d0*/  SHF.R.U32.HI R2, RZ, 0x1, R0 ;  /* 0x00000001ff027819 */ /* 0x001fe20000011600 */
[----:B------:R-:W-:Y:S03]  /*03e0*/  BSSY.RECONVERGENT B0, `(.L_x_4) ;  /* 0x0000017000007945 */ /* 0x000fe60003800200 */
[----:B------:R-:W-:-:S13]  /*03f0*/  ISETP.GE.U32.AND P0, PT, R15, R2, PT ;  /* 0x000000020f00720c */ /* 0x000fda0003f06070 */
[----:B------:R-:W-:Y:S05]  /*0400*/  @P0 BRA `(.L_x_5) ;  /* 0x0000000000500947 */ /* 0x000fea0003800000 */
[C---:B------:R-:W-:Y:S01]  /*0410*/  IMAD R3, R2.reuse, 0x8, R11 ;  /* 0x0000000802037824 */ /* 0x040fe200078e020b */
[----:B------:R-:W-:Y:S01]  /*0420*/  LDS.64 R6, [R11] ;  /* 0x000000000b067984 */ /* 0x000fe20000000a00 */
[C---:B------:R-:W-:Y:S02]  /*0430*/  IMAD R10, R2.reuse, 0x8, R13 ;  /* 0x00000008020a7824 */ /* 0x040fe400078e020d */
[C---:B------:R-:W-:Y:S01]  /*0440*/  IMAD R12, R2.reuse, 0x8, R17 ;  /* 0x00000008020c7824 */ /* 0x040fe200078e0211 */
[----:B------:R0:W1:Y:S02]  /*0450*/  LDS.64 R4, [R3] ;  /* 0x0000000003047984 */ /* 0x0000640000000a00 */
[----:B0-----:R-:W-:Y:S01]  /*0460*/  IMAD R3, R2, 0x8, R19 ;  /* 0x0000000802037824 */ /* 0x001fe200078e0213 */
[----:B-1----:R-:W-:-:S07]  /*0470*/  DADD R4, R4, R6 ;  /* 0x0000000004047229 */ /* 0x002fce0000000006 */
[----:B------:R-:W-:Y:S04]  /*0480*/  STS.64 [R11], R4 ;  /* 0x000000040b007388 */ /* 0x000fe80000000a00 */
[----:B------:R-:W-:Y:S04]  /*0490*/  LDS.64 R6, [R10] ;  /* 0x000000000a067984 */ /* 0x000fe80000000a00 */
[----:B------:R-:W0:Y:S02]  /*04a0*/  LDS.64 R8, [R13] ;  /* 0x000000000d087984 */ /* 0x000e240000000a00 */
[----:B0-----:R-:W-:-:S07]  /*04b0*/  DADD R6, R6, R8 ;  /* 0x0000000006067229 */ /* 0x001fce0000000008 */
        /* <DEDUP_REMOVED lines=8> */
[----:B------:R0:W-:Y:S04]  /*0540*/  STS.64 [R19], R4 ;  /* 0x0000000413007388 */ /* 0x0001e80000000a00 */
.L_x_5:
[----:B------:R-:W-:Y:S05]  /*0550*/  BSYNC.RECONVERGENT B0 ;  /* 0x0000000000007941 */ /* 0x000fea0003800200 */
.L_x_4:
[----:B------:R-:W-:Y:S01]  /*0560*/  BAR.SYNC.DEFER_BLOCKING 0x0 ;  /* 0x0000000000007b1d */ /* 0x000fe20000010000 */
[----:B------:R-:W-:Y:S01]  /*0570*/  ISETP.GT.U32.AND P0, PT, R0, 0x3, PT ;  /* 0x000000030000780c */ /* 0x000fe20003f04070 */
[----:B------:R-:W-:-:S12]  /*0580*/  IMAD.MOV.U32 R0, RZ, RZ, R2 ;  /* 0x000000ffff007224 */ /* 0x000fd800078e0002 */
[----:B------:R-:W-:Y:S05]  /*0590*/  @P0 BRA `(.L_x_6) ;  /* 0xfffffffc008c0947 */ /* 0x000fea000383ffff */
.L_x_3:
[----:B------:R-:W-:-:S13]  /*05a0*/  ISETP.NE.AND P0, PT, R15, RZ, PT ;  /* 0x000000ff0f00720c */ /* 0x000fda0003f05270 */
[----:B------:R-:W-:Y:S05]  /*05b0*/  @P0 EXIT ;  /* 0x000000000000094d */ /* 0x000fea0003800000 */
[----:B------:R-:W1:Y:S01]  /*05c0*/  S2UR UR5, SR_CgaCtaId ;  /* 0x00000000000579c3 */ /* 0x000e620000008800 */
[----:B------:R-:W-:Y:S01]  /*05d0*/  UMOV UR4, 0x400 ;  /* 0x0000040000047882 */ /* 0x000fe20000000000 */
[----:B0-----:R-:W-:-:S06]  /*05e0*/  IMAD.SHL.U32 R13, R14, 0x4, RZ ;  /* 0x000000040e0d7824 */ /* 0x001fcc00078e00ff */
[----:B------:R-:W0:Y:S01]  /*05f0*/  LDC.64 R4, c[0x0][0x390] ;  /* 0x0000e400ff047b82 */ /* 0x000e220000000a00 */
[----:B-1----:R-:W-:Y:S01]  /*0600*/  ULEA UR4, UR5, UR4, 0x18 ;  /* 0x0000000405047291 */ /* 0x002fe2000f8ec0ff */
[----:B0-----:R-:W-:-:S08]  /*0610*/  IMAD.WIDE.U32 R4, R13, 0x8, R4 ;  /* 0x000000080d047825 */ /* 0x001fd000078e0004 */
[----:B------:R-:W0:Y:S04]  /*0620*/  LDS.64 R2, [UR4] ;  /* 0x00000004ff027984 */ /* 0x000e280008000a00 */
[----:B------:R-:W1:Y:S04]  /*0630*/  LDS.64 R6, [UR4+0x2000] ;  /* 0x00200004ff067984 */ /* 0x000e680008000a00 */
[----:B------:R-:W2:Y:S04]  /*0640*/  LDS.64 R8, [UR4+0x4000] ;  /* 0x00400004ff087984 */ /* 0x000ea80008000a00 */
[----:B------:R-:W3:Y:S04]  /*0650*/  LDS.64 R10, [UR4+0x6000] ;  /* 0x00600004ff0a7984 */ /* 0x000ee80008000a00 */
[----:B0-----:R-:W-:Y:S04]  /*0660*/  STG.E.64 desc[UR10][R4.64], R2 ;  /* 0x0000000204007986 */ /* 0x001fe8000c101b0a */
[----:B-1----:R-:W-:Y:S04]  /*0670*/  STG.E.64 desc[UR10][R4.64+0x8], R6 ;  /* 0x0000080604007986 */ /* 0x002fe8000c101b0a */
[----:B--2---:R-:W-:Y:S04]  /*0680*/  STG.E.64 desc[UR10][R4.64+0x10], R8 ;  /* 0x0000100804007986 */ /* 0x004fe8000c101b0a */
[----:B---3--:R-:W-:Y:S01]  /*0690*/  STG.E.64 desc[UR10][R4.64+0x18], R10 ;  /* 0x0000180a04007986 */ /* 0x008fe2000c101b0a */
[----:B------:R-:W-:Y:S05]  /*06a0*/  EXIT ;  /* 0x000000000000794d */ /* 0x000fea0003800000 */
.L_x_7:
[----:B------:R-:W-:-:S00]  /*06b0*/  BRA `(.L_x_7) ;  /* 0xfffffffc00fc7947 */ /* 0x000fc0000383ffff */
[----:B------:R-:W-:-:S00]  /*06c0*/  NOP ;  /* 0x0000000000007918 */ /* 0x000fc00000000000 */
        /* <DEDUP_REMOVED lines=11> */
.L_x_8:


//--------------------- .nv.shared._Z17linear_regressionPfS_Pdi --------------------------
	.section	.nv.shared._Z17linear_regressionPfS_Pdi,"aw",@nobits
	.sectionflags	@""
	.align	8
.nv.shared._Z17linear_regressionPfS_Pdi:
	.zero		33792


//--------------------- .nv.shared.reserved.0     --------------------------
	.section	.nv.shared.reserved.0,"aw",@nobits
	.weak		__nv_reservedSMEM_offset_0_alias
	.size		__nv_reservedSMEM_offset_0_alias, 0, 64
	.other		__nv_reservedSMEM_offset_0_alias,@"STO_CUDA_RESERVED_SHARED STV_DEFAULT"
__nv_reservedSMEM_offset_0_alias:
	.zero		0
	.zero		64


//--------------------- .nv.constant0._Z17linear_regressionPfS_Pdi --------------------------
	.section	.nv.constant0._Z17linear_regressionPfS_Pdi,"a",@progbits
	.sectionflags	@""
	.align	4
.nv.constant0._Z17linear_regressionPfS_Pdi:
	.zero		924


//--------------------- SYMBOLS --------------------------

	.type		.nv.reservedSmem.offset0,@object
	.size		.nv.reservedSmem.offset0,0x4
	.type		.nv.reservedSmem.cap,@object
	.size		.nv.reservedSmem.cap,0x4
